//
// Generated by NVIDIA NVVM Compiler
//
// Compiler Build ID: CL-36424714
// Cuda compilation tools, release 13.0, V13.0.88
// Based on NVVM 20.0.0
//

.version 9.0
.target sm_100
.address_size 64

	// .globl	_Z9addKernelPiPKiS1_
.global .align 1 .b8 _ZN34_INTERNAL_fe8c2be8_4_k_cu_f853efa94cuda3std3__45__cpo5beginE[1];
.global .align 1 .b8 _ZN34_INTERNAL_fe8c2be8_4_k_cu_f853efa94cuda3std3__45__cpo3endE[1];
.global .align 1 .b8 _ZN34_INTERNAL_fe8c2be8_4_k_cu_f853efa94cuda3std3__45__cpo6cbeginE[1];
.global .align 1 .b8 _ZN34_INTERNAL_fe8c2be8_4_k_cu_f853efa94cuda3std3__45__cpo4cendE[1];
.global .align 1 .b8 _ZN34_INTERNAL_fe8c2be8_4_k_cu_f853efa94cuda3std3__45__cpo6rbeginE[1];
.global .align 1 .b8 _ZN34_INTERNAL_fe8c2be8_4_k_cu_f853efa94cuda3std3__45__cpo4rendE[1];
.global .align 1 .b8 _ZN34_INTERNAL_fe8c2be8_4_k_cu_f853efa94cuda3std3__45__cpo7crbeginE[1];
.global .align 1 .b8 _ZN34_INTERNAL_fe8c2be8_4_k_cu_f853efa94cuda3std3__45__cpo5crendE[1];
.global .align 1 .b8 _ZN34_INTERNAL_fe8c2be8_4_k_cu_f853efa94cuda3std3__436_GLOBAL__N__fe8c2be8_4_k_cu_f853efa96ignoreE[1];
.global .align 1 .b8 _ZN34_INTERNAL_fe8c2be8_4_k_cu_f853efa94cuda3std3__419piecewise_constructE[1];
.global .align 1 .b8 _ZN34_INTERNAL_fe8c2be8_4_k_cu_f853efa94cuda3std3__48in_placeE[1];
.global .align 1 .b8 _ZN34_INTERNAL_fe8c2be8_4_k_cu_f853efa94cuda3std3__420unreachable_sentinelE[1];
.global .align 1 .b8 _ZN34_INTERNAL_fe8c2be8_4_k_cu_f853efa94cuda3std3__47nulloptE[1];
.global .align 1 .b8 _ZN34_INTERNAL_fe8c2be8_4_k_cu_f853efa94cuda3std3__48unexpectE[1];
.global .align 1 .b8 _ZN34_INTERNAL_fe8c2be8_4_k_cu_f853efa94cuda3std6ranges3__45__cpo4swapE[1];
.global .align 1 .b8 _ZN34_INTERNAL_fe8c2be8_4_k_cu_f853efa94cuda3std6ranges3__45__cpo9iter_moveE[1];
.global .align 1 .b8 _ZN34_INTERNAL_fe8c2be8_4_k_cu_f853efa94cuda3std6ranges3__45__cpo5beginE[1];
.global .align 1 .b8 _ZN34_INTERNAL_fe8c2be8_4_k_cu_f853efa94cuda3std6ranges3__45__cpo3endE[1];
.global .align 1 .b8 _ZN34_INTERNAL_fe8c2be8_4_k_cu_f853efa94cuda3std6ranges3__45__cpo6cbeginE[1];
.global .align 1 .b8 _ZN34_INTERNAL_fe8c2be8_4_k_cu_f853efa94cuda3std6ranges3__45__cpo4cendE[1];
.global .align 1 .b8 _ZN34_INTERNAL_fe8c2be8_4_k_cu_f853efa94cuda3std6ranges3__45__cpo7advanceE[1];
.global .align 1 .b8 _ZN34_INTERNAL_fe8c2be8_4_k_cu_f853efa94cuda3std6ranges3__45__cpo9iter_swapE[1];
.global .align 1 .b8 _ZN34_INTERNAL_fe8c2be8_4_k_cu_f853efa94cuda3std6ranges3__45__cpo4nextE[1];
.global .align 1 .b8 _ZN34_INTERNAL_fe8c2be8_4_k_cu_f853efa94cuda3std6ranges3__45__cpo4prevE[1];
.global .align 1 .b8 _ZN34_INTERNAL_fe8c2be8_4_k_cu_f853efa94cuda3std6ranges3__45__cpo4dataE[1];
.global .align 1 .b8 _ZN34_INTERNAL_fe8c2be8_4_k_cu_f853efa94cuda3std6ranges3__45__cpo5cdataE[1];
.global .align 1 .b8 _ZN34_INTERNAL_fe8c2be8_4_k_cu_f853efa94cuda3std6ranges3__45__cpo4sizeE[1];
.global .align 1 .b8 _ZN34_INTERNAL_fe8c2be8_4_k_cu_f853efa94cuda3std6ranges3__45__cpo5ssizeE[1];
.global .align 1 .b8 _ZN34_INTERNAL_fe8c2be8_4_k_cu_f853efa94cuda3std6ranges3__45__cpo8distanceE[1];
.global .align 1 .b8 _ZN34_INTERNAL_fe8c2be8_4_k_cu_f853efa96thrust24THRUST_300001_SM_1000_NS8cuda_cub3parE[1];
.global .align 1 .b8 _ZN34_INTERNAL_fe8c2be8_4_k_cu_f853efa96thrust24THRUST_300001_SM_1000_NS8cuda_cub10par_nosyncE[1];
.global .align 1 .b8 _ZN34_INTERNAL_fe8c2be8_4_k_cu_f853efa96thrust24THRUST_300001_SM_1000_NS6system6detail10sequential3seqE[1];
.global .align 1 .b8 _ZN34_INTERNAL_fe8c2be8_4_k_cu_f853efa96thrust24THRUST_300001_SM_1000_NS12placeholders2_1E[1];
.global .align 1 .b8 _ZN34_INTERNAL_fe8c2be8_4_k_cu_f853efa96thrust24THRUST_300001_SM_1000_NS12placeholders2_2E[1];
.global .align 1 .b8 _ZN34_INTERNAL_fe8c2be8_4_k_cu_f853efa96thrust24THRUST_300001_SM_1000_NS12placeholders2_3E[1];
.global .align 1 .b8 _ZN34_INTERNAL_fe8c2be8_4_k_cu_f853efa96thrust24THRUST_300001_SM_1000_NS12placeholders2_4E[1];
.global .align 1 .b8 _ZN34_INTERNAL_fe8c2be8_4_k_cu_f853efa96thrust24THRUST_300001_SM_1000_NS12placeholders2_5E[1];
.global .align 1 .b8 _ZN34_INTERNAL_fe8c2be8_4_k_cu_f853efa96thrust24THRUST_300001_SM_1000_NS12placeholders2_6E[1];
.global .align 1 .b8 _ZN34_INTERNAL_fe8c2be8_4_k_cu_f853efa96thrust24THRUST_300001_SM_1000_NS12placeholders2_7E[1];
.global .align 1 .b8 _ZN34_INTERNAL_fe8c2be8_4_k_cu_f853efa96thrust24THRUST_300001_SM_1000_NS12placeholders2_8E[1];
.global .align 1 .b8 _ZN34_INTERNAL_fe8c2be8_4_k_cu_f853efa96thrust24THRUST_300001_SM_1000_NS12placeholders2_9E[1];
.global .align 1 .b8 _ZN34_INTERNAL_fe8c2be8_4_k_cu_f853efa96thrust24THRUST_300001_SM_1000_NS12placeholders3_10E[1];
.global .align 1 .b8 _ZN34_INTERNAL_fe8c2be8_4_k_cu_f853efa96thrust24THRUST_300001_SM_1000_NS3seqE[1];

.visible .entry _Z9addKernelPiPKiS1_(
	.param .u64 .ptr .align 1 _Z9addKernelPiPKiS1__param_0,
	.param .u64 .ptr .align 1 _Z9addKernelPiPKiS1__param_1,
	.param .u64 .ptr .align 1 _Z9addKernelPiPKiS1__param_2
)
{
	.reg .b32 	%r<5>;
	.reg .b64 	%rd<11>;

	ld.param.u64 	%rd1, [_Z9addKernelPiPKiS1__param_0];
	ld.param.u64 	%rd2, [_Z9addKernelPiPKiS1__param_1];
	ld.param.u64 	%rd3, [_Z9addKernelPiPKiS1__param_2];
	cvta.to.global.u64 	%rd4, %rd1;
	cvta.to.global.u64 	%rd5, %rd3;
	cvta.to.global.u64 	%rd6, %rd2;
	mov.u32 	%r1, %tid.x;
	mul.wide.u32 	%rd7, %r1, 4;
	add.s64 	%rd8, %rd6, %rd7;
	ld.global.u32 	%r2, [%rd8];
	add.s64 	%rd9, %rd5, %rd7;
	ld.global.u32 	%r3, [%rd9];
	add.s32 	%r4, %r3, %r2;
	add.s64 	%rd10, %rd4, %rd7;
	st.global.u32 	[%rd10], %r4;
	ret;

}
	// .globl	_Z11multiplyBy2Pij
.visible .entry _Z11multiplyBy2Pij(
	.param .u64 .ptr .align 1 _Z11multiplyBy2Pij_param_0,
	.param .u32 _Z11multiplyBy2Pij_param_1
)
{
	.reg .pred 	%p<2>;
	.reg .b32 	%r<8>;
	.reg .b64 	%rd<5>;

	ld.param.u64 	%rd1, [_Z11multiplyBy2Pij_param_0];
	ld.param.u32 	%r2, [_Z11multiplyBy2Pij_param_1];
	mov.u32 	%r3, %tid.x;
	mov.u32 	%r4, %ctaid.x;
	mov.u32 	%r5, %ntid.x;
	mad.lo.s32 	%r1, %r4, %r5, %r3;
	setp.ge.u32 	%p1, %r1, %r2;
	@%p1 bra 	$L__BB1_2;
	cvta.to.global.u64 	%rd2, %rd1;
	mul.wide.u32 	%rd3, %r1, 4;
	add.s64 	%rd4, %rd2, %rd3;
	ld.global.u32 	%r6, [%rd4];
	shl.b32 	%r7, %r6, 1;
	st.global.u32 	[%rd4], %r7;
$L__BB1_2:
	ret;

}
	// .globl	_ZN3cub18CUB_300001_SM_10006detail11EmptyKernelIvEEvv
.visible .entry _ZN3cub18CUB_300001_SM_10006detail11EmptyKernelIvEEvv()
{


	ret;

}


// ===== COMPILED SASS (sm_100) =====

	.target	sm_100

	.elftype	@"ET_EXEC"


//--------------------- .note.nv.tkinfo           --------------------------
	.section	.note.nv.tkinfo,"",@"SHT_NOTE"
	.sectionflags	@"SHF_NOTE_NV_TKINFO"
	.tkinfo
        /*0018*/ 	.word	0x00000002
        /*0030*/ 	.string	""
        /*0030*/ 	.string	"ptxas"
        /*0030*/ 	.string	"Cuda compilation tools, release 13.0, V13.0.88"
        /*0030*/ 	.string	"Build cuda_13.0.r13.0/compiler.36424714_0"
        /*0030*/ 	.string	"-arch sm_100 -m 64 "



//--------------------- .note.nv.cuinfo           --------------------------
	.section	.note.nv.cuinfo,"",@"SHT_NOTE"
	.sectionflags	@"SHF_NOTE_NV_CUINFO"
        /*0018*/ 	.short	0x0002
        /*001a*/ 	.short	0x0064
        /*001c*/ 	.short	0x0082
	.zero		2


//--------------------- .nv.info                  --------------------------
	.section	.nv.info,"",@"SHT_CUDA_INFO"
	.align	4


	//----- nvinfo : EIATTR_REGCOUNT
	.align		4
        /*0000*/ 	.byte	0x04, 0x2f
        /*0002*/ 	.short	(.L_44 - .L_43)
	.align		4
.L_43:
        /*0004*/ 	.word	index@(_Z9addKernelPiPKiS1_)
        /*0008*/ 	.word	0x0000000c


	//----- nvinfo : EIATTR_FRAME_SIZE
	.align		4
.L_44:
        /*000c*/ 	.byte	0x04, 0x11
        /*000e*/ 	.short	(.L_46 - .L_45)
	.align		4
.L_45:
        /*0010*/ 	.word	index@(_Z9addKernelPiPKiS1_)
        /*0014*/ 	.word	0x00000000


	//----- nvinfo : EIATTR_REGCOUNT
	.align		4
.L_46:
        /*0018*/ 	.byte	0x04, 0x2f
        /*001a*/ 	.short	(.L_48 - .L_47)
	.align		4
.L_47:
        /*001c*/ 	.word	index@(_Z11multiplyBy2Pij)
        /*0020*/ 	.word	0x00000008


	//----- nvinfo : EIATTR_FRAME_SIZE
	.align		4
.L_48:
        /*0024*/ 	.byte	0x04, 0x11
        /*0026*/ 	.short	(.L_50 - .L_49)
	.align		4
.L_49:
        /*0028*/ 	.word	index@(_Z11multiplyBy2Pij)
        /*002c*/ 	.word	0x00000000


	//----- nvinfo : EIATTR_REGCOUNT
	.align		4
.L_50:
        /*0030*/ 	.byte	0x04, 0x2f
        /*0032*/ 	.short	(.L_52 - .L_51)
	.align		4
.L_51:
        /*0034*/ 	.word	index@(_ZN3cub18CUB_300001_SM_10006detail11EmptyKernelIvEEvv)
        /*0038*/ 	.word	0x00000004


	//----- nvinfo : EIATTR_FRAME_SIZE
	.align		4
.L_52:
        /*003c*/ 	.byte	0x04, 0x11
        /*003e*/ 	.short	(.L_54 - .L_53)
	.align		4
.L_53:
        /*0040*/ 	.word	index@(_ZN3cub18CUB_300001_SM_10006detail11EmptyKernelIvEEvv)
        /*0044*/ 	.word	0x00000000


	//----- nvinfo : EIATTR_MIN_STACK_SIZE
	.align		4
.L_54:
        /*0048*/ 	.byte	0x04, 0x12
        /*004a*/ 	.short	(.L_56 - .L_55)
	.align		4
.L_55:
        /*004c*/ 	.word	index@(_ZN3cub18CUB_300001_SM_10006detail11EmptyKernelIvEEvv)
        /*0050*/ 	.word	0x00000000


	//----- nvinfo : EIATTR_MIN_STACK_SIZE
	.align		4
.L_56:
        /*0054*/ 	.byte	0x04, 0x12
        /*0056*/ 	.short	(.L_58 - .L_57)
	.align		4
.L_57:
        /*0058*/ 	.word	index@(_Z11multiplyBy2Pij)
        /*005c*/ 	.word	0x00000000


	//----- nvinfo : EIATTR_MIN_STACK_SIZE
	.align		4
.L_58:
        /*0060*/ 	.byte	0x04, 0x12
        /*0062*/ 	.short	(.L_60 - .L_59)
	.align		4
.L_59:
        /*0064*/ 	.word	index@(_Z9addKernelPiPKiS1_)
        /*0068*/ 	.word	0x00000000
.L_60:


//--------------------- .nv.compat                --------------------------
	.section	.nv.compat,"",@"SHT_CUDA_COMPAT_INFO"
	.align	4
        /*0000*/ 	.byte	0x02, 0x09, 0x00, 0x00, 0x02, 0x02, 0x01, 0x00, 0x02, 0x05, 0x05, 0x00, 0x03, 0x07, 0x01, 0x01
        /*0010*/ 	.byte	0x02, 0x03, 0x00, 0x00, 0x02, 0x06, 0x01, 0x00, 0x04, 0x0b, 0x08, 0x00, 0x09, 0x00, 0x00, 0x00
        /*0020*/ 	.byte	0x00, 0x00, 0x00, 0x00


//--------------------- .nv.info._ZN3cub18CUB_300001_SM_10006detail11EmptyKernelIvEEvv --------------------------
	.section	.nv.info._ZN3cub18CUB_300001_SM_10006detail11EmptyKernelIvEEvv,"",@"SHT_CUDA_INFO"
	.sectionflags	@""
	.align	4


	//----- nvinfo : EIATTR_CUDA_API_VERSION
	.align		4
        /*0000*/ 	.byte	0x04, 0x37
        /*0002*/ 	.short	(.L_62 - .L_61)
.L_61:
        /*0004*/ 	.word	0x00000082


	//----- nvinfo : EIATTR_SPARSE_MMA_MASK
	.align		4
.L_62:
        /*0008*/ 	.byte	0x03, 0x50
        /*000a*/ 	.short	0x0000


	//----- nvinfo : EIATTR_MAXREG_COUNT
	.align		4
        /*000c*/ 	.byte	0x03, 0x1b
        /*000e*/ 	.short	0x00ff


	//----- nvinfo : EIATTR_MERCURY_ISA_VERSION
	.align		4
        /*0010*/ 	.byte	0x03, 0x5f
        /*0012*/ 	.short	0x0101


	//----- nvinfo : EIATTR_VRC_CTA_INIT_COUNT
	.align		4
        /*0014*/ 	.byte	0x02, 0x4a
	.zero		1
	.zero		1


	//----- nvinfo : EIATTR_EXIT_INSTR_OFFSETS
	.align		4
        /*0018*/ 	.byte	0x04, 0x1c
        /*001a*/ 	.short	(.L_64 - .L_63)


	//   ....[0]....
.L_63:
        /*001c*/ 	.word	0x00000010


	//----- nvinfo : EIATTR_SW_WAR
	.align		4
.L_64:
        /*0020*/ 	.byte	0x04, 0x36
        /*0022*/ 	.short	(.L_66 - .L_65)
.L_65:
        /*0024*/ 	.word	0x00000008
.L_66:


//--------------------- .nv.info._Z11multiplyBy2Pij --------------------------
	.section	.nv.info._Z11multiplyBy2Pij,"",@"SHT_CUDA_INFO"
	.sectionflags	@""
	.align	4


	//----- nvinfo : EIATTR_CUDA_API_VERSION
	.align		4
        /*0000*/ 	.byte	0x04, 0x37
        /*0002*/ 	.short	(.L_68 - .L_67)
.L_67:
        /*0004*/ 	.word	0x00000082


	//----- nvinfo : EIATTR_KPARAM_INFO
	.align		4
.L_68:
        /*0008*/ 	.byte	0x04, 0x17
        /*000a*/ 	.short	(.L_70 - .L_69)
.L_69:
        /*000c*/ 	.word	0x00000000
        /*0010*/ 	.short	0x0001
        /*0012*/ 	.short	0x0008
        /*0014*/ 	.byte	0x00, 0xf0, 0x11, 0x00


	//----- nvinfo : EIATTR_KPARAM_INFO
	.align		4
.L_70:
        /*0018*/ 	.byte	0x04, 0x17
        /*001a*/ 	.short	(.L_72 - .L_71)
.L_71:
        /*001c*/ 	.word	0x00000000
        /*0020*/ 	.short	0x0000
        /*0022*/ 	.short	0x0000
        /*0024*/ 	.byte	0x00, 0xf5, 0x21, 0x00


	//----- nvinfo : EIATTR_SPARSE_MMA_MASK
	.align		4
.L_72:
        /*0028*/ 	.byte	0x03, 0x50
        /*002a*/ 	.short	0x0000


	//----- nvinfo : EIATTR_MAXREG_COUNT
	.align		4
        /*002c*/ 	.byte	0x03, 0x1b
        /*002e*/ 	.short	0x00ff


	//----- nvinfo : EIATTR_MERCURY_ISA_VERSION
	.align		4
        /*0030*/ 	.byte	0x03, 0x5f
        /*0032*/ 	.short	0x0101


	//----- nvinfo : EIATTR_VRC_CTA_INIT_COUNT
	.align		4
        /*0034*/ 	.byte	0x02, 0x4a
	.zero		1
	.zero		1


	//----- nvinfo : EIATTR_EXIT_INSTR_OFFSETS
	.align		4
        /*0038*/ 	.byte	0x04, 0x1c
        /*003a*/ 	.short	(.L_74 - .L_73)


	//   ....[0]....
.L_73:
        /*003c*/ 	.word	0x00000070


	//   ....[1]....
        /*0040*/ 	.word	0x000000e0


	//----- nvinfo : EIATTR_CBANK_PARAM_SIZE
	.align		4
.L_74:
        /*0044*/ 	.byte	0x03, 0x19
        /*0046*/ 	.short	0x000c


	//----- nvinfo : EIATTR_PARAM_CBANK
	.align		4
        /*0048*/ 	.byte	0x04, 0x0a
        /*004a*/ 	.short	(.L_76 - .L_75)
	.align		4
.L_75:
        /*004c*/ 	.word	index@(.nv.constant0._Z11multiplyBy2Pij)
        /*0050*/ 	.short	0x0380
        /*0052*/ 	.short	0x000c


	//----- nvinfo : EIATTR_SW_WAR
	.align		4
.L_76:
        /*0054*/ 	.byte	0x04, 0x36
        /*0056*/ 	.short	(.L_78 - .L_77)
.L_77:
        /*0058*/ 	.word	0x00000008
.L_78:


//--------------------- .nv.info._Z9addKernelPiPKiS1_ --------------------------
	.section	.nv.info._Z9addKernelPiPKiS1_,"",@"SHT_CUDA_INFO"
	.sectionflags	@""
	.align	4


	//----- nvinfo : EIATTR_CUDA_API_VERSION
	.align		4
        /*0000*/ 	.byte	0x04, 0x37
        /*0002*/ 	.short	(.L_80 - .L_79)
.L_79:
        /*0004*/ 	.word	0x00000082


	//----- nvinfo : EIATTR_KPARAM_INFO
	.align		4
.L_80:
        /*0008*/ 	.byte	0x04, 0x17
        /*000a*/ 	.short	(.L_82 - .L_81)
.L_81:
        /*000c*/ 	.word	0x00000000
        /*0010*/ 	.short	0x0002
        /*0012*/ 	.short	0x0010
        /*0014*/ 	.byte	0x00, 0xf5, 0x21, 0x00


	//----- nvinfo : EIATTR_KPARAM_INFO
	.align		4
.L_82:
        /*0018*/ 	.byte	0x04, 0x17
        /*001a*/ 	.short	(.L_84 - .L_83)
.L_83:
        /*001c*/ 	.word	0x00000000
        /*0020*/ 	.short	0x0001
        /*0022*/ 	.short	0x0008
        /*0024*/ 	.byte	0x00, 0xf5, 0x21, 0x00


	//----- nvinfo : EIATTR_KPARAM_INFO
	.align		4
.L_84:
        /*0028*/ 	.byte	0x04, 0x17
        /*002a*/ 	.short	(.L_86 - .L_85)
.L_85:
        /*002c*/ 	.word	0x00000000
        /*0030*/ 	.short	0x0000
        /*0032*/ 	.short	0x0000
        /*0034*/ 	.byte	0x00, 0xf5, 0x21, 0x00


	//----- nvinfo : EIATTR_SPARSE_MMA_MASK
	.align		4
.L_86:
        /*0038*/ 	.byte	0x03, 0x50
        /*003a*/ 	.short	0x0000


	//----- nvinfo : EIATTR_MAXREG_COUNT
	.align		4
        /*003c*/ 	.byte	0x03, 0x1b
        /*003e*/ 	.short	0x00ff


	//----- nvinfo : EIATTR_MERCURY_ISA_VERSION
	.align		4
        /*0040*/ 	.byte	0x03, 0x5f
        /*0042*/ 	.short	0x0101


	//----- nvinfo : EIATTR_VRC_CTA_INIT_COUNT
	.align		4
        /*0044*/ 	.byte	0x02, 0x4a
	.zero		1
	.zero		1


	//----- nvinfo : EIATTR_EXIT_INSTR_OFFSETS
	.align		4
        /*0048*/ 	.byte	0x04, 0x1c
        /*004a*/ 	.short	(.L_88 - .L_87)


	//   ....[0]....
.L_87:
        /*004c*/ 	.word	0x000000d0


	//----- nvinfo : EIATTR_CBANK_PARAM_SIZE
	.align		4
.L_88:
        /*0050*/ 	.byte	0x03, 0x19
        /*0052*/ 	.short	0x0018


	//----- nvinfo : EIATTR_PARAM_CBANK
	.align		4
        /*0054*/ 	.byte	0x04, 0x0a
        /*0056*/ 	.short	(.L_90 - .L_89)
	.align		4
.L_89:
        /*0058*/ 	.word	index@(.nv.constant0._Z9addKernelPiPKiS1_)
        /*005c*/ 	.short	0x0380
        /*005e*/ 	.short	0x0018


	//----- nvinfo : EIATTR_SW_WAR
	.align		4
.L_90:
        /*0060*/ 	.byte	0x04, 0x36
        /*0062*/ 	.short	(.L_92 - .L_91)
.L_91:
        /*0064*/ 	.word	0x00000008
.L_92:


//--------------------- .nv.callgraph             --------------------------
	.section	.nv.callgraph,"",@"SHT_CUDA_CALLGRAPH"
	.align	4
	.sectionentsize	8
	.align		4
        /*0000*/ 	.word	0x00000000
	.align		4
        /*0004*/ 	.word	0xffffffff
	.align		4
        /*0008*/ 	.word	0x00000000
	.align		4
        /*000c*/ 	.word	0xfffffffe
	.align		4
        /*0010*/ 	.word	0x00000000
	.align		4
        /*0014*/ 	.word	0xfffffffd
	.align		4
        /*0018*/ 	.word	0x00000000
	.align		4
        /*001c*/ 	.word	0xfffffffc


//--------------------- .nv.constant4             --------------------------
	.section	.nv.constant4,"a",@progbits
	.align	8
	.align		8
.nv.constant4:
        /*0000*/ 	.dword	_ZN34_INTERNAL_fe8c2be8_4_k_cu_f853efa94cuda3std3__45__cpo5beginE
	.align		8
        /*0008*/ 	.dword	_ZN34_INTERNAL_fe8c2be8_4_k_cu_f853efa94cuda3std3__45__cpo3endE
	.align		8
        /*0010*/ 	.dword	_ZN34_INTERNAL_fe8c2be8_4_k_cu_f853efa94cuda3std3__45__cpo6cbeginE
	.align		8
        /*0018*/ 	.dword	_ZN34_INTERNAL_fe8c2be8_4_k_cu_f853efa94cuda3std3__45__cpo4cendE
	.align		8
        /*0020*/ 	.dword	_ZN34_INTERNAL_fe8c2be8_4_k_cu_f853efa94cuda3std3__45__cpo6rbeginE
	.align		8
        /*0028*/ 	.dword	_ZN34_INTERNAL_fe8c2be8_4_k_cu_f853efa94cuda3std3__45__cpo4rendE
	.align		8
        /*0030*/ 	.dword	_ZN34_INTERNAL_fe8c2be8_4_k_cu_f853efa94cuda3std3__45__cpo7crbeginE
	.align		8
        /*0038*/ 	.dword	_ZN34_INTERNAL_fe8c2be8_4_k_cu_f853efa94cuda3std3__45__cpo5crendE
	.align		8
        /*0040*/ 	.dword	_ZN34_INTERNAL_fe8c2be8_4_k_cu_f853efa94cuda3std3__436_GLOBAL__N__fe8c2be8_4_k_cu_f853efa96ignoreE
	.align		8
        /*0048*/ 	.dword	_ZN34_INTERNAL_fe8c2be8_4_k_cu_f853efa94cuda3std3__419piecewise_constructE
	.align		8
        /*0050*/ 	.dword	_ZN34_INTERNAL_fe8c2be8_4_k_cu_f853efa94cuda3std3__48in_placeE
	.align		8
        /*0058*/ 	.dword	_ZN34_INTERNAL_fe8c2be8_4_k_cu_f853efa94cuda3std3__420unreachable_sentinelE
	.align		8
        /*0060*/ 	.dword	_ZN34_INTERNAL_fe8c2be8_4_k_cu_f853efa94cuda3std3__47nulloptE
	.align		8
        /*0068*/ 	.dword	_ZN34_INTERNAL_fe8c2be8_4_k_cu_f853efa94cuda3std3__48unexpectE
	.align		8
        /*0070*/ 	.dword	_ZN34_INTERNAL_fe8c2be8_4_k_cu_f853efa94cuda3std6ranges3__45__cpo4swapE
	.align		8
        /*0078*/ 	.dword	_ZN34_INTERNAL_fe8c2be8_4_k_cu_f853efa94cuda3std6ranges3__45__cpo9iter_moveE
	.align		8
        /*0080*/ 	.dword	_ZN34_INTERNAL_fe8c2be8_4_k_cu_f853efa94cuda3std6ranges3__45__cpo5beginE
	.align		8
        /*0088*/ 	.dword	_ZN34_INTERNAL_fe8c2be8_4_k_cu_f853efa94cuda3std6ranges3__45__cpo3endE
	.align		8
        /*0090*/ 	.dword	_ZN34_INTERNAL_fe8c2be8_4_k_cu_f853efa94cuda3std6ranges3__45__cpo6cbeginE
	.align		8
        /*0098*/ 	.dword	_ZN34_INTERNAL_fe8c2be8_4_k_cu_f853efa94cuda3std6ranges3__45__cpo4cendE
	.align		8
        /*00a0*/ 	.dword	_ZN34_INTERNAL_fe8c2be8_4_k_cu_f853efa94cuda3std6ranges3__45__cpo7advanceE
	.align		8
        /*00a8*/ 	.dword	_ZN34_INTERNAL_fe8c2be8_4_k_cu_f853efa94cuda3std6ranges3__45__cpo9iter_swapE
	.align		8
        /*00b0*/ 	.dword	_ZN34_INTERNAL_fe8c2be8_4_k_cu_f853efa94cuda3std6ranges3__45__cpo4nextE
	.align		8
        /*00b8*/ 	.dword	_ZN34_INTERNAL_fe8c2be8_4_k_cu_f853efa94cuda3std6ranges3__45__cpo4prevE
	.align		8
        /*00c0*/ 	.dword	_ZN34_INTERNAL_fe8c2be8_4_k_cu_f853efa94cuda3std6ranges3__45__cpo4dataE
	.align		8
        /*00c8*/ 	.dword	_ZN34_INTERNAL_fe8c2be8_4_k_cu_f853efa94cuda3std6ranges3__45__cpo5cdataE
	.align		8
        /*00d0*/ 	.dword	_ZN34_INTERNAL_fe8c2be8_4_k_cu_f853efa94cuda3std6ranges3__45__cpo4sizeE
	.align		8
        /*00d8*/ 	.dword	_ZN34_INTERNAL_fe8c2be8_4_k_cu_f853efa94cuda3std6ranges3__45__cpo5ssizeE
	.align		8
        /*00e0*/ 	.dword	_ZN34_INTERNAL_fe8c2be8_4_k_cu_f853efa94cuda3std6ranges3__45__cpo8distanceE
	.align		8
        /*00e8*/ 	.dword	_ZN34_INTERNAL_fe8c2be8_4_k_cu_f853efa96thrust24THRUST_300001_SM_1000_NS8cuda_cub3parE
	.align		8
        /*00f0*/ 	.dword	_ZN34_INTERNAL_fe8c2be8_4_k_cu_f853efa96thrust24THRUST_300001_SM_1000_NS8cuda_cub10par_nosyncE
	.align		8
        /*00f8*/ 	.dword	_ZN34_INTERNAL_fe8c2be8_4_k_cu_f853efa96thrust24THRUST_300001_SM_1000_NS6system6detail10sequential3seqE
	.align		8
        /*0100*/ 	.dword	_ZN34_INTERNAL_fe8c2be8_4_k_cu_f853efa96thrust24THRUST_300001_SM_1000_NS12placeholders2_1E
	.align		8
        /*0108*/ 	.dword	_ZN34_INTERNAL_fe8c2be8_4_k_cu_f853efa96thrust24THRUST_300001_SM_1000_NS12placeholders2_2E
	.align		8
        /*0110*/ 	.dword	_ZN34_INTERNAL_fe8c2be8_4_k_cu_f853efa96thrust24THRUST_300001_SM_1000_NS12placeholders2_3E
	.align		8
        /*0118*/ 	.dword	_ZN34_INTERNAL_fe8c2be8_4_k_cu_f853efa96thrust24THRUST_300001_SM_1000_NS12placeholders2_4E
	.align		8
        /*0120*/ 	.dword	_ZN34_INTERNAL_fe8c2be8_4_k_cu_f853efa96thrust24THRUST_300001_SM_1000_NS12placeholders2_5E
	.align		8
        /*0128*/ 	.dword	_ZN34_INTERNAL_fe8c2be8_4_k_cu_f853efa96thrust24THRUST_300001_SM_1000_NS12placeholders2_6E
	.align		8
        /*0130*/ 	.dword	_ZN34_INTERNAL_fe8c2be8_4_k_cu_f853efa96thrust24THRUST_300001_SM_1000_NS12placeholders2_7E
	.align		8
        /*0138*/ 	.dword	_ZN34_INTERNAL_fe8c2be8_4_k_cu_f853efa96thrust24THRUST_300001_SM_1000_NS12placeholders2_8E
	.align		8
        /*0140*/ 	.dword	_ZN34_INTERNAL_fe8c2be8_4_k_cu_f853efa96thrust24THRUST_300001_SM_1000_NS12placeholders2_9E
	.align		8
        /*0148*/ 	.dword	_ZN34_INTERNAL_fe8c2be8_4_k_cu_f853efa96thrust24THRUST_300001_SM_1000_NS12placeholders3_10E
	.align		8
        /*0150*/ 	.dword	_ZN34_INTERNAL_fe8c2be8_4_k_cu_f853efa96thrust24THRUST_300001_SM_1000_NS3seqE


//--------------------- .text._ZN3cub18CUB_300001_SM_10006detail11EmptyKernelIvEEvv --------------------------
	.section	.text._ZN3cub18CUB_300001_SM_10006detail11EmptyKernelIvEEvv,"ax",@progbits
	.align	128
        .global         _ZN3cub18CUB_300001_SM_10006detail11EmptyKernelIvEEvv
        .type           _ZN3cub18CUB_300001_SM_10006detail11EmptyKernelIvEEvv,@function
        .size           _ZN3cub18CUB_300001_SM_10006detail11EmptyKernelIvEEvv,(.L_x_3 - _ZN3cub18CUB_300001_SM_10006detail11EmptyKernelIvEEvv)
        .other          _ZN3cub18CUB_300001_SM_10006detail11EmptyKernelIvEEvv,@"STO_CUDA_ENTRY STV_DEFAULT"
_ZN3cub18CUB_300001_SM_10006detail11EmptyKernelIvEEvv:
.text._ZN3cub18CUB_300001_SM_10006detail11EmptyKernelIvEEvv:
[----:B------:R-:W-:Y:S01]  /*0000*/  LDC R1, c[0x0][0x37c] ;  /* 0x0000df00ff017b82 */ /* 0x000fe20000000800 */
[----:B------:R-:W-:Y:S05]  /*0010*/  EXIT ;  /* 0x000000000000794d */ /* 0x000fea0003800000 */
.L_x_0:
[----:B------:R-:W-:-:S00]  /*0020*/  BRA `(.L_x_0) ;  /* 0xfffffffc00fc7947 */ /* 0x000fc0000383ffff */
[----:B------:R-:W-:-:S00]  /*0030*/  NOP ;  /* 0x0000000000007918 */ /* 0x000fc00000000000 */
        /* <DEDUP_REMOVED lines=12> */
.L_x_3:


//--------------------- .text._Z11multiplyBy2Pij  --------------------------
	.section	.text._Z11multiplyBy2Pij,"ax",@progbits
	.align	128
        .global         _Z11multiplyBy2Pij
        .type           _Z11multiplyBy2Pij,@function
        .size           _Z11multiplyBy2Pij,(.L_x_4 - _Z11multiplyBy2Pij)
        .other          _Z11multiplyBy2Pij,@"STO_CUDA_ENTRY STV_DEFAULT"
_Z11multiplyBy2Pij:
.text._Z11multiplyBy2Pij:
[----:B------:R-:W-:Y:S01]  /*0000*/  LDC R1, c[0x0][0x37c] ;  /* 0x0000df00ff017b82 */ /* 0x000fe20000000800 */
[----:B------:R-:W0:Y:S07]  /*0010*/  S2R R5, SR_TID.X ;  /* 0x0000000000057919 */ /* 0x000e2e0000002100 */
[----:B------:R-:W0:Y:S01]  /*0020*/  S2UR UR4, SR_CTAID.X ;  /* 0x00000000000479c3 */ /* 0x000e220000002500 */
[----:B------:R-:W1:Y:S07]  /*0030*/  LDCU UR5, c[0x0][0x388] ;  /* 0x00007100ff0577ac */ /* 0x000e6e0008000800 */
[----:B------:R-:W0:Y:S02]  /*0040*/  LDC R0, c[0x0][0x360] ;  /* 0x0000d800ff007b82 */ /* 0x000e240000000800 */
[----:B0-----:R-:W-:-:S05]  /*0050*/  IMAD R5, R0, UR4, R5 ;  /* 0x0000000400057c24 */ /* 0x001fca000f8e0205 */
[----:B-1----:R-:W-:-:S13]  /*0060*/  ISETP.GE.U32.AND P0, PT, R5, UR5, PT ;  /* 0x0000000505007c0c */ /* 0x002fda000bf06070 */
[----:B------:R-:W-:Y:S05]  /*0070*/  @P0 EXIT ;  /* 0x000000000000094d */ /* 0x000fea0003800000 */
[----:B------:R-:W0:Y:S01]  /*0080*/  LDC.64 R2, c[0x0][0x380] ;  /* 0x0000e000ff027b82 */ /* 0x000e220000000a00 */
[----:B------:R-:W1:Y:S01]  /*0090*/  LDCU.64 UR4, c[0x0][0x358] ;  /* 0x00006b00ff0477ac */ /* 0x000e620008000a00 */
[----:B0-----:R-:W-:-:S05]  /*00a0*/  IMAD.WIDE.U32 R2, R5, 0x4, R2 ;  /* 0x0000000405027825 */ /* 0x001fca00078e0002 */
[----:B-1----:R-:W2:Y:S02]  /*00b0*/  LDG.E R0, desc[UR4][R2.64] ;  /* 0x0000000402007981 */ /* 0x002ea4000c1e1900 */
[----:B--2---:R-:W-:-:S05]  /*00c0*/  SHF.L.U32 R5, R0, 0x1, RZ ;  /* 0x0000000100057819 */ /* 0x004fca00000006ff */
[----:B------:R-:W-:Y:S01]  /*00d0*/  STG.E desc[UR4][R2.64], R5 ;  /* 0x0000000502007986 */ /* 0x000fe2000c101904 */
[----:B------:R-:W-:Y:S05]  /*00e0*/  EXIT ;  /* 0x000000000000794d */ /* 0x000fea0003800000 */
.L_x_1:
        /* <DEDUP_REMOVED lines=9> */
.L_x_4:


//--------------------- .text._Z9addKernelPiPKiS1_ --------------------------
	.section	.text._Z9addKernelPiPKiS1_,"ax",@progbits
	.align	128
        .global         _Z9addKernelPiPKiS1_
        .type           _Z9addKernelPiPKiS1_,@function
        .size           _Z9addKernelPiPKiS1_,(.L_x_5 - _Z9addKernelPiPKiS1_)
        .other          _Z9addKernelPiPKiS1_,@"STO_CUDA_ENTRY STV_DEFAULT"
_Z9addKernelPiPKiS1_:
.text._Z9addKernelPiPKiS1_:
[----:B------:R-:W-:Y:S01]  /*0000*/  LDC R1, c[0x0][0x37c] ;  /* 0x0000df00ff017b82 */ /* 0x000fe20000000800 */
[----:B------:R-:W0:Y:S07]  /*0010*/  S2R R9, SR_TID.X ;  /* 0x0000000000097919 */ /* 0x000e2e0000002100 */
[----:B------:R-:W0:Y:S01]  /*0020*/  LDC.64 R2, c[0x0][0x388] ;  /* 0x0000e200ff027b82 */ /* 0x000e220000000a00 */
[----:B------:R-:W1:Y:S07]  /*0030*/  LDCU.64 UR4, c[0x0][0x358] ;  /* 0x00006b00ff0477ac */ /* 0x000e6e0008000a00 */
[----:B------:R-:W2:Y:S08]  /*0040*/  LDC.64 R4, c[0x0][0x390] ;  /* 0x0000e400ff047b82 */ /* 0x000eb00000000a00 */
[----:B------:R-:W3:Y:S01]  /*0050*/  LDC.64 R6, c[0x0][0x380] ;  /* 0x0000e000ff067b82 */ /* 0x000ee20000000a00 */
[----:B0-----:R-:W-:-:S04]  /*0060*/  IMAD.WIDE.U32 R2, R9, 0x4, R2 ;  /* 0x0000000409027825 */ /* 0x001fc800078e0002 */
[C---:B--2---:R-:W-:Y:S02]  /*0070*/  IMAD.WIDE.U32 R4, R9.reuse, 0x4, R4 ;  /* 0x0000000409047825 */ /* 0x044fe400078e0004 */
[----:B-1----:R-:W2:Y:S04]  /*0080*/  LDG.E R2, desc[UR4][R2.64] ;  /* 0x0000000402027981 */ /* 0x002ea8000c1e1900 */
[----:B------:R-:W2:Y:S01]  /*0090*/  LDG.E R5, desc[UR4][R4.64] ;  /* 0x0000000404057981 */ /* 0x000ea2000c1e1900 */
[----:B---3--:R-:W-:Y:S01]  /*00a0*/  IMAD.WIDE.U32 R6, R9, 0x4, R6 ;  /* 0x0000000409067825 */ /* 0x008fe200078e0006 */
[----:B--2---:R-:W-:-:S05]  /*00b0*/  IADD3 R9, PT, PT, R2, R5, RZ ;  /* 0x0000000502097210 */ /* 0x004fca0007ffe0ff */
[----:B------:R-:W-:Y:S01]  /*00c0*/  STG.E desc[UR4][R6.64], R9 ;  /* 0x0000000906007986 */ /* 0x000fe2000c101904 */
[----:B------:R-:W-:Y:S05]  /*00d0*/  EXIT ;  /* 0x000000000000794d */ /* 0x000fea0003800000 */
.L_x_2:
        /* <DEDUP_REMOVED lines=10> */
.L_x_5:


//--------------------- .nv.shared.reserved.0     --------------------------
	.section	.nv.shared.reserved.0,"aw",@nobits
	.weak		__nv_reservedSMEM_offset_0_alias
	.size		__nv_reservedSMEM_offset_0_alias, 0, 64
	.other		__nv_reservedSMEM_offset_0_alias,@"STO_CUDA_RESERVED_SHARED STV_DEFAULT"
__nv_reservedSMEM_offset_0_alias:
	.zero		0
	.zero		64


//--------------------- .nv.global                --------------------------
	.section	.nv.global,"aw",@nobits
.nv.global:
	.type		_ZN34_INTERNAL_fe8c2be8_4_k_cu_f853efa96thrust24THRUST_300001_SM_1000_NS3seqE,@object
	.size		_ZN34_INTERNAL_fe8c2be8_4_k_cu_f853efa96thrust24THRUST_300001_SM_1000_NS3seqE,(_ZN34_INTERNAL_fe8c2be8_4_k_cu_f853efa94cuda3std3__48in_placeE - _ZN34_INTERNAL_fe8c2be8_4_k_cu_f853efa96thrust24THRUST_300001_SM_1000_NS3seqE)
_ZN34_INTERNAL_fe8c2be8_4_k_cu_f853efa96thrust24THRUST_300001_SM_1000_NS3seqE:
	.zero		1
	.type		_ZN34_INTERNAL_fe8c2be8_4_k_cu_f853efa94cuda3std3__48in_placeE,@object
	.size		_ZN34_INTERNAL_fe8c2be8_4_k_cu_f853efa94cuda3std3__48in_placeE,(_ZN34_INTERNAL_fe8c2be8_4_k_cu_f853efa94cuda3std6ranges3__45__cpo4sizeE - _ZN34_INTERNAL_fe8c2be8_4_k_cu_f853efa94cuda3std3__48in_placeE)
_ZN34_INTERNAL_fe8c2be8_4_k_cu_f853efa94cuda3std3__48in_placeE:
	.zero		1
	.type		_ZN34_INTERNAL_fe8c2be8_4_k_cu_f853efa94cuda3std6ranges3__45__cpo4sizeE,@object
	.size		_ZN34_INTERNAL_fe8c2be8_4_k_cu_f853efa94cuda3std6ranges3__45__cpo4sizeE,(_ZN34_INTERNAL_fe8c2be8_4_k_cu_f853efa96thrust24THRUST_300001_SM_1000_NS12placeholders2_3E - _ZN34_INTERNAL_fe8c2be8_4_k_cu_f853efa94cuda3std6ranges3__45__cpo4sizeE)
_ZN34_INTERNAL_fe8c2be8_4_k_cu_f853efa94cuda3std6ranges3__45__cpo4sizeE:
	.zero		1
	.type		_ZN34_INTERNAL_fe8c2be8_4_k_cu_f853efa96thrust24THRUST_300001_SM_1000_NS12placeholders2_3E,@object
	.size		_ZN34_INTERNAL_fe8c2be8_4_k_cu_f853efa96thrust24THRUST_300001_SM_1000_NS12placeholders2_3E,(_ZN34_INTERNAL_fe8c2be8_4_k_cu_f853efa94cuda3std3__45__cpo6cbeginE - _ZN34_INTERNAL_fe8c2be8_4_k_cu_f853efa96thrust24THRUST_300001_SM_1000_NS12placeholders2_3E)
_ZN34_INTERNAL_fe8c2be8_4_k_cu_f853efa96thrust24THRUST_300001_SM_1000_NS12placeholders2_3E:
	.zero		1
	.type		_ZN34_INTERNAL_fe8c2be8_4_k_cu_f853efa94cuda3std3__45__cpo6cbeginE,@object
	.size		_ZN34_INTERNAL_fe8c2be8_4_k_cu_f853efa94cuda3std3__45__cpo6cbeginE,(_ZN34_INTERNAL_fe8c2be8_4_k_cu_f853efa94cuda3std6ranges3__45__cpo6cbeginE - _ZN34_INTERNAL_fe8c2be8_4_k_cu_f853efa94cuda3std3__45__cpo6cbeginE)
_ZN34_INTERNAL_fe8c2be8_4_k_cu_f853efa94cuda3std3__45__cpo6cbeginE:
	.zero		1
	.type		_ZN34_INTERNAL_fe8c2be8_4_k_cu_f853efa94cuda3std6ranges3__45__cpo6cbeginE,@object
	.size		_ZN34_INTERNAL_fe8c2be8_4_k_cu_f853efa94cuda3std6ranges3__45__cpo6cbeginE,(_ZN34_INTERNAL_fe8c2be8_4_k_cu_f853efa96thrust24THRUST_300001_SM_1000_NS12placeholders2_7E - _ZN34_INTERNAL_fe8c2be8_4_k_cu_f853efa94cuda3std6ranges3__45__cpo6cbeginE)
_ZN34_INTERNAL_fe8c2be8_4_k_cu_f853efa94cuda3std6ranges3__45__cpo6cbeginE:
	.zero		1
	.type		_ZN34_INTERNAL_fe8c2be8_4_k_cu_f853efa96thrust24THRUST_300001_SM_1000_NS12placeholders2_7E,@object
	.size		_ZN34_INTERNAL_fe8c2be8_4_k_cu_f853efa96thrust24THRUST_300001_SM_1000_NS12placeholders2_7E,(_ZN34_INTERNAL_fe8c2be8_4_k_cu_f853efa94cuda3std3__45__cpo7crbeginE - _ZN34_INTERNAL_fe8c2be8_4_k_cu_f853efa96thrust24THRUST_300001_SM_1000_NS12placeholders2_7E)
_ZN34_INTERNAL_fe8c2be8_4_k_cu_f853efa96thrust24THRUST_300001_SM_1000_NS12placeholders2_7E:
	.zero		1
	.type		_ZN34_INTERNAL_fe8c2be8_4_k_cu_f853efa94cuda3std3__45__cpo7crbeginE,@object
	.size		_ZN34_INTERNAL_fe8c2be8_4_k_cu_f853efa94cuda3std3__45__cpo7crbeginE,(_ZN34_INTERNAL_fe8c2be8_4_k_cu_f853efa94cuda3std6ranges3__45__cpo4nextE - _ZN34_INTERNAL_fe8c2be8_4_k_cu_f853efa94cuda3std3__45__cpo7crbeginE)
_ZN34_INTERNAL_fe8c2be8_4_k_cu_f853efa94cuda3std3__45__cpo7crbeginE:
	.zero		1
	.type		_ZN34_INTERNAL_fe8c2be8_4_k_cu_f853efa94cuda3std6ranges3__45__cpo4nextE,@object
	.size		_ZN34_INTERNAL_fe8c2be8_4_k_cu_f853efa94cuda3std6ranges3__45__cpo4nextE,(_ZN34_INTERNAL_fe8c2be8_4_k_cu_f853efa94cuda3std6ranges3__45__cpo4swapE - _ZN34_INTERNAL_fe8c2be8_4_k_cu_f853efa94cuda3std6ranges3__45__cpo4nextE)
_ZN34_INTERNAL_fe8c2be8_4_k_cu_f853efa94cuda3std6ranges3__45__cpo4nextE:
	.zero		1
	.type		_ZN34_INTERNAL_fe8c2be8_4_k_cu_f853efa94cuda3std6ranges3__45__cpo4swapE,@object
	.size		_ZN34_INTERNAL_fe8c2be8_4_k_cu_f853efa94cuda3std6ranges3__45__cpo4swapE,(_ZN34_INTERNAL_fe8c2be8_4_k_cu_f853efa96thrust24THRUST_300001_SM_1000_NS8cuda_cub10par_nosyncE - _ZN34_INTERNAL_fe8c2be8_4_k_cu_f853efa94cuda3std6ranges3__45__cpo4swapE)
_ZN34_INTERNAL_fe8c2be8_4_k_cu_f853efa94cuda3std6ranges3__45__cpo4swapE:
	.zero		1
	.type		_ZN34_INTERNAL_fe8c2be8_4_k_cu_f853efa96thrust24THRUST_300001_SM_1000_NS8cuda_cub10par_nosyncE,@object
	.size		_ZN34_INTERNAL_fe8c2be8_4_k_cu_f853efa96thrust24THRUST_300001_SM_1000_NS8cuda_cub10par_nosyncE,(_ZN34_INTERNAL_fe8c2be8_4_k_cu_f853efa96thrust24THRUST_300001_SM_1000_NS12placeholders2_9E - _ZN34_INTERNAL_fe8c2be8_4_k_cu_f853efa96thrust24THRUST_300001_SM_1000_NS8cuda_cub10par_nosyncE)
_ZN34_INTERNAL_fe8c2be8_4_k_cu_f853efa96thrust24THRUST_300001_SM_1000_NS8cuda_cub10par_nosyncE:
	.zero		1
	.type		_ZN34_INTERNAL_fe8c2be8_4_k_cu_f853efa96thrust24THRUST_300001_SM_1000_NS12placeholders2_9E,@object
	.size		_ZN34_INTERNAL_fe8c2be8_4_k_cu_f853efa96thrust24THRUST_300001_SM_1000_NS12placeholders2_9E,(_ZN34_INTERNAL_fe8c2be8_4_k_cu_f853efa94cuda3std3__436_GLOBAL__N__fe8c2be8_4_k_cu_f853efa96ignoreE - _ZN34_INTERNAL_fe8c2be8_4_k_cu_f853efa96thrust24THRUST_300001_SM_1000_NS12placeholders2_9E)
_ZN34_INTERNAL_fe8c2be8_4_k_cu_f853efa96thrust24THRUST_300001_SM_1000_NS12placeholders2_9E:
	.zero		1
	.type		_ZN34_INTERNAL_fe8c2be8_4_k_cu_f853efa94cuda3std3__436_GLOBAL__N__fe8c2be8_4_k_cu_f853efa96ignoreE,@object
	.size		_ZN34_INTERNAL_fe8c2be8_4_k_cu_f853efa94cuda3std3__436_GLOBAL__N__fe8c2be8_4_k_cu_f853efa96ignoreE,(_ZN34_INTERNAL_fe8c2be8_4_k_cu_f853efa94cuda3std6ranges3__45__cpo4dataE - _ZN34_INTERNAL_fe8c2be8_4_k_cu_f853efa94cuda3std3__436_GLOBAL__N__fe8c2be8_4_k_cu_f853efa96ignoreE)
_ZN34_INTERNAL_fe8c2be8_4_k_cu_f853efa94cuda3std3__436_GLOBAL__N__fe8c2be8_4_k_cu_f853efa96ignoreE:
	.zero		1
	.type		_ZN34_INTERNAL_fe8c2be8_4_k_cu_f853efa94cuda3std6ranges3__45__cpo4dataE,@object
	.size		_ZN34_INTERNAL_fe8c2be8_4_k_cu_f853efa94cuda3std6ranges3__45__cpo4dataE,(_ZN34_INTERNAL_fe8c2be8_4_k_cu_f853efa96thrust24THRUST_300001_SM_1000_NS12placeholders2_1E - _ZN34_INTERNAL_fe8c2be8_4_k_cu_f853efa94cuda3std6ranges3__45__cpo4dataE)
_ZN34_INTERNAL_fe8c2be8_4_k_cu_f853efa94cuda3std6ranges3__45__cpo4dataE:
	.zero		1
	.type		_ZN34_INTERNAL_fe8c2be8_4_k_cu_f853efa96thrust24THRUST_300001_SM_1000_NS12placeholders2_1E,@object
	.size		_ZN34_INTERNAL_fe8c2be8_4_k_cu_f853efa96thrust24THRUST_300001_SM_1000_NS12placeholders2_1E,(_ZN34_INTERNAL_fe8c2be8_4_k_cu_f853efa94cuda3std3__45__cpo5beginE - _ZN34_INTERNAL_fe8c2be8_4_k_cu_f853efa96thrust24THRUST_300001_SM_1000_NS12placeholders2_1E)
_ZN34_INTERNAL_fe8c2be8_4_k_cu_f853efa96thrust24THRUST_300001_SM_1000_NS12placeholders2_1E:
	.zero		1
	.type		_ZN34_INTERNAL_fe8c2be8_4_k_cu_f853efa94cuda3std3__45__cpo5beginE,@object
	.size		_ZN34_INTERNAL_fe8c2be8_4_k_cu_f853efa94cuda3std3__45__cpo5beginE,(_ZN34_INTERNAL_fe8c2be8_4_k_cu_f853efa94cuda3std6ranges3__45__cpo5beginE - _ZN34_INTERNAL_fe8c2be8_4_k_cu_f853efa94cuda3std3__45__cpo5beginE)
_ZN34_INTERNAL_fe8c2be8_4_k_cu_f853efa94cuda3std3__45__cpo5beginE:
	.zero		1
	.type		_ZN34_INTERNAL_fe8c2be8_4_k_cu_f853efa94cuda3std6ranges3__45__cpo5beginE,@object
	.size		_ZN34_INTERNAL_fe8c2be8_4_k_cu_f853efa94cuda3std6ranges3__45__cpo5beginE,(_ZN34_INTERNAL_fe8c2be8_4_k_cu_f853efa96thrust24THRUST_300001_SM_1000_NS12placeholders2_5E - _ZN34_INTERNAL_fe8c2be8_4_k_cu_f853efa94cuda3std6ranges3__45__cpo5beginE)
_ZN34_INTERNAL_fe8c2be8_4_k_cu_f853efa94cuda3std6ranges3__45__cpo5beginE:
	.zero		1
	.type		_ZN34_INTERNAL_fe8c2be8_4_k_cu_f853efa96thrust24THRUST_300001_SM_1000_NS12placeholders2_5E,@object
	.size		_ZN34_INTERNAL_fe8c2be8_4_k_cu_f853efa96thrust24THRUST_300001_SM_1000_NS12placeholders2_5E,(_ZN34_INTERNAL_fe8c2be8_4_k_cu_f853efa94cuda3std3__45__cpo6rbeginE - _ZN34_INTERNAL_fe8c2be8_4_k_cu_f853efa96thrust24THRUST_300001_SM_1000_NS12placeholders2_5E)
_ZN34_INTERNAL_fe8c2be8_4_k_cu_f853efa96thrust24THRUST_300001_SM_1000_NS12placeholders2_5E:
	.zero		1
	.type		_ZN34_INTERNAL_fe8c2be8_4_k_cu_f853efa94cuda3std3__45__cpo6rbeginE,@object
	.size		_ZN34_INTERNAL_fe8c2be8_4_k_cu_f853efa94cuda3std3__45__cpo6rbeginE,(_ZN34_INTERNAL_fe8c2be8_4_k_cu_f853efa94cuda3std6ranges3__45__cpo7advanceE - _ZN34_INTERNAL_fe8c2be8_4_k_cu_f853efa94cuda3std3__45__cpo6rbeginE)
_ZN34_INTERNAL_fe8c2be8_4_k_cu_f853efa94cuda3std3__45__cpo6rbeginE:
	.zero		1
	.type		_ZN34_INTERNAL_fe8c2be8_4_k_cu_f853efa94cuda3std6ranges3__45__cpo7advanceE,@object
	.size		_ZN34_INTERNAL_fe8c2be8_4_k_cu_f853efa94cuda3std6ranges3__45__cpo7advanceE,(_ZN34_INTERNAL_fe8c2be8_4_k_cu_f853efa94cuda3std3__47nulloptE - _ZN34_INTERNAL_fe8c2be8_4_k_cu_f853efa94cuda3std6ranges3__45__cpo7advanceE)
_ZN34_INTERNAL_fe8c2be8_4_k_cu_f853efa94cuda3std6ranges3__45__cpo7advanceE:
	.zero		1
	.type		_ZN34_INTERNAL_fe8c2be8_4_k_cu_f853efa94cuda3std3__47nulloptE,@object
	.size		_ZN34_INTERNAL_fe8c2be8_4_k_cu_f853efa94cuda3std3__47nulloptE,(_ZN34_INTERNAL_fe8c2be8_4_k_cu_f853efa94cuda3std6ranges3__45__cpo8distanceE - _ZN34_INTERNAL_fe8c2be8_4_k_cu_f853efa94cuda3std3__47nulloptE)
_ZN34_INTERNAL_fe8c2be8_4_k_cu_f853efa94cuda3std3__47nulloptE:
	.zero		1
	.type		_ZN34_INTERNAL_fe8c2be8_4_k_cu_f853efa94cuda3std6ranges3__45__cpo8distanceE,@object
	.size		_ZN34_INTERNAL_fe8c2be8_4_k_cu_f853efa94cuda3std6ranges3__45__cpo8distanceE,(_ZN34_INTERNAL_fe8c2be8_4_k_cu_f853efa96thrust24THRUST_300001_SM_1000_NS12placeholders3_10E - _ZN34_INTERNAL_fe8c2be8_4_k_cu_f853efa94cuda3std6ranges3__45__cpo8distanceE)
_ZN34_INTERNAL_fe8c2be8_4_k_cu_f853efa94cuda3std6ranges3__45__cpo8distanceE:
	.zero		1
	.type		_ZN34_INTERNAL_fe8c2be8_4_k_cu_f853efa96thrust24THRUST_300001_SM_1000_NS12placeholders3_10E,@object
	.size		_ZN34_INTERNAL_fe8c2be8_4_k_cu_f853efa96thrust24THRUST_300001_SM_1000_NS12placeholders3_10E,(_ZN34_INTERNAL_fe8c2be8_4_k_cu_f853efa94cuda3std3__419piecewise_constructE - _ZN34_INTERNAL_fe8c2be8_4_k_cu_f853efa96thrust24THRUST_300001_SM_1000_NS12placeholders3_10E)
_ZN34_INTERNAL_fe8c2be8_4_k_cu_f853efa96thrust24THRUST_300001_SM_1000_NS12placeholders3_10E:
	.zero		1
	.type		_ZN34_INTERNAL_fe8c2be8_4_k_cu_f853efa94cuda3std3__419piecewise_constructE,@object
	.size		_ZN34_INTERNAL_fe8c2be8_4_k_cu_f853efa94cuda3std3__419piecewise_constructE,(_ZN34_INTERNAL_fe8c2be8_4_k_cu_f853efa94cuda3std6ranges3__45__cpo5cdataE - _ZN34_INTERNAL_fe8c2be8_4_k_cu_f853efa94cuda3std3__419piecewise_constructE)
_ZN34_INTERNAL_fe8c2be8_4_k_cu_f853efa94cuda3std3__419piecewise_constructE:
	.zero		1
	.type		_ZN34_INTERNAL_fe8c2be8_4_k_cu_f853efa94cuda3std6ranges3__45__cpo5cdataE,@object
	.size		_ZN34_INTERNAL_fe8c2be8_4_k_cu_f853efa94cuda3std6ranges3__45__cpo5cdataE,(_ZN34_INTERNAL_fe8c2be8_4_k_cu_f853efa96thrust24THRUST_300001_SM_1000_NS12placeholders2_2E - _ZN34_INTERNAL_fe8c2be8_4_k_cu_f853efa94cuda3std6ranges3__45__cpo5cdataE)
_ZN34_INTERNAL_fe8c2be8_4_k_cu_f853efa94cuda3std6ranges3__45__cpo5cdataE:
	.zero		1
	.type		_ZN34_INTERNAL_fe8c2be8_4_k_cu_f853efa96thrust24THRUST_300001_SM_1000_NS12placeholders2_2E,@object
	.size		_ZN34_INTERNAL_fe8c2be8_4_k_cu_f853efa96thrust24THRUST_300001_SM_1000_NS12placeholders2_2E,(_ZN34_INTERNAL_fe8c2be8_4_k_cu_f853efa94cuda3std3__45__cpo3endE - _ZN34_INTERNAL_fe8c2be8_4_k_cu_f853efa96thrust24THRUST_300001_SM_1000_NS12placeholders2_2E)
_ZN34_INTERNAL_fe8c2be8_4_k_cu_f853efa96thrust24THRUST_300001_SM_1000_NS12placeholders2_2E:
	.zero		1
	.type		_ZN34_INTERNAL_fe8c2be8_4_k_cu_f853efa94cuda3std3__45__cpo3endE,@object
	.size		_ZN34_INTERNAL_fe8c2be8_4_k_cu_f853efa94cuda3std3__45__cpo3endE,(_ZN34_INTERNAL_fe8c2be8_4_k_cu_f853efa94cuda3std6ranges3__45__cpo3endE - _ZN34_INTERNAL_fe8c2be8_4_k_cu_f853efa94cuda3std3__45__cpo3endE)
_ZN34_INTERNAL_fe8c2be8_4_k_cu_f853efa94cuda3std3__45__cpo3endE:
	.zero		1
	.type		_ZN34_INTERNAL_fe8c2be8_4_k_cu_f853efa94cuda3std6ranges3__45__cpo3endE,@object
	.size		_ZN34_INTERNAL_fe8c2be8_4_k_cu_f853efa94cuda3std6ranges3__45__cpo3endE,(_ZN34_INTERNAL_fe8c2be8_4_k_cu_f853efa96thrust24THRUST_300001_SM_1000_NS12placeholders2_6E - _ZN34_INTERNAL_fe8c2be8_4_k_cu_f853efa94cuda3std6ranges3__45__cpo3endE)
_ZN34_INTERNAL_fe8c2be8_4_k_cu_f853efa94cuda3std6ranges3__45__cpo3endE:
	.zero		1
	.type		_ZN34_INTERNAL_fe8c2be8_4_k_cu_f853efa96thrust24THRUST_300001_SM_1000_NS12placeholders2_6E,@object
	.size		_ZN34_INTERNAL_fe8c2be8_4_k_cu_f853efa96thrust24THRUST_300001_SM_1000_NS12placeholders2_6E,(_ZN34_INTERNAL_fe8c2be8_4_k_cu_f853efa94cuda3std3__45__cpo4rendE - _ZN34_INTERNAL_fe8c2be8_4_k_cu_f853efa96thrust24THRUST_300001_SM_1000_NS12placeholders2_6E)
_ZN34_INTERNAL_fe8c2be8_4_k_cu_f853efa96thrust24THRUST_300001_SM_1000_NS12placeholders2_6E:
	.zero		1
	.type		_ZN34_INTERNAL_fe8c2be8_4_k_cu_f853efa94cuda3std3__45__cpo4rendE,@object
	.size		_ZN34_INTERNAL_fe8c2be8_4_k_cu_f853efa94cuda3std3__45__cpo4rendE,(_ZN34_INTERNAL_fe8c2be8_4_k_cu_f853efa94cuda3std6ranges3__45__cpo9iter_swapE - _ZN34_INTERNAL_fe8c2be8_4_k_cu_f853efa94cuda3std3__45__cpo4rendE)
_ZN34_INTERNAL_fe8c2be8_4_k_cu_f853efa94cuda3std3__45__cpo4rendE:
	.zero		1
	.type		_ZN34_INTERNAL_fe8c2be8_4_k_cu_f853efa94cuda3std6ranges3__45__cpo9iter_swapE,@object
	.size		_ZN34_INTERNAL_fe8c2be8_4_k_cu_f853efa94cuda3std6ranges3__45__cpo9iter_swapE,(_ZN34_INTERNAL_fe8c2be8_4_k_cu_f853efa94cuda3std3__48unexpectE - _ZN34_INTERNAL_fe8c2be8_4_k_cu_f853efa94cuda3std6ranges3__45__cpo9iter_swapE)
_ZN34_INTERNAL_fe8c2be8_4_k_cu_f853efa94cuda3std6ranges3__45__cpo9iter_swapE:
	.zero		1
	.type		_ZN34_INTERNAL_fe8c2be8_4_k_cu_f853efa94cuda3std3__48unexpectE,@object
	.size		_ZN34_INTERNAL_fe8c2be8_4_k_cu_f853efa94cuda3std3__48unexpectE,(_ZN34_INTERNAL_fe8c2be8_4_k_cu_f853efa96thrust24THRUST_300001_SM_1000_NS8cuda_cub3parE - _ZN34_INTERNAL_fe8c2be8_4_k_cu_f853efa94cuda3std3__48unexpectE)
_ZN34_INTERNAL_fe8c2be8_4_k_cu_f853efa94cuda3std3__48unexpectE:
	.zero		1
	.type		_ZN34_INTERNAL_fe8c2be8_4_k_cu_f853efa96thrust24THRUST_300001_SM_1000_NS8cuda_cub3parE,@object
	.size		_ZN34_INTERNAL_fe8c2be8_4_k_cu_f853efa96thrust24THRUST_300001_SM_1000_NS8cuda_cub3parE,(_ZN34_INTERNAL_fe8c2be8_4_k_cu_f853efa96thrust24THRUST_300001_SM_1000_NS12placeholders2_4E - _ZN34_INTERNAL_fe8c2be8_4_k_cu_f853efa96thrust24THRUST_300001_SM_1000_NS8cuda_cub3parE)
_ZN34_INTERNAL_fe8c2be8_4_k_cu_f853efa96thrust24THRUST_300001_SM_1000_NS8cuda_cub3parE:
	.zero		1
	.type		_ZN34_INTERNAL_fe8c2be8_4_k_cu_f853efa96thrust24THRUST_300001_SM_1000_NS12placeholders2_4E,@object
	.size		_ZN34_INTERNAL_fe8c2be8_4_k_cu_f853efa96thrust24THRUST_300001_SM_1000_NS12placeholders2_4E,(_ZN34_INTERNAL_fe8c2be8_4_k_cu_f853efa94cuda3std3__45__cpo4cendE - _ZN34_INTERNAL_fe8c2be8_4_k_cu_f853efa96thrust24THRUST_300001_SM_1000_NS12placeholders2_4E)
_ZN34_INTERNAL_fe8c2be8_4_k_cu_f853efa96thrust24THRUST_300001_SM_1000_NS12placeholders2_4E:
	.zero		1
	.type		_ZN34_INTERNAL_fe8c2be8_4_k_cu_f853efa94cuda3std3__45__cpo4cendE,@object
	.size		_ZN34_INTERNAL_fe8c2be8_4_k_cu_f853efa94cuda3std3__45__cpo4cendE,(_ZN34_INTERNAL_fe8c2be8_4_k_cu_f853efa94cuda3std6ranges3__45__cpo4cendE - _ZN34_INTERNAL_fe8c2be8_4_k_cu_f853efa94cuda3std3__45__cpo4cendE)
_ZN34_INTERNAL_fe8c2be8_4_k_cu_f853efa94cuda3std3__45__cpo4cendE:
	.zero		1
	.type		_ZN34_INTERNAL_fe8c2be8_4_k_cu_f853efa94cuda3std6ranges3__45__cpo4cendE,@object
	.size		_ZN34_INTERNAL_fe8c2be8_4_k_cu_f853efa94cuda3std6ranges3__45__cpo4cendE,(_ZN34_INTERNAL_fe8c2be8_4_k_cu_f853efa94cuda3std3__420unreachable_sentinelE - _ZN34_INTERNAL_fe8c2be8_4_k_cu_f853efa94cuda3std6ranges3__45__cpo4cendE)
_ZN34_INTERNAL_fe8c2be8_4_k_cu_f853efa94cuda3std6ranges3__45__cpo4cendE:
	.zero		1
	.type		_ZN34_INTERNAL_fe8c2be8_4_k_cu_f853efa94cuda3std3__420unreachable_sentinelE,@object
	.size		_ZN34_INTERNAL_fe8c2be8_4_k_cu_f853efa94cuda3std3__420unreachable_sentinelE,(_ZN34_INTERNAL_fe8c2be8_4_k_cu_f853efa94cuda3std6ranges3__45__cpo5ssizeE - _ZN34_INTERNAL_fe8c2be8_4_k_cu_f853efa94cuda3std3__420unreachable_sentinelE)
_ZN34_INTERNAL_fe8c2be8_4_k_cu_f853efa94cuda3std3__420unreachable_sentinelE:
	.zero		1
	.type		_ZN34_INTERNAL_fe8c2be8_4_k_cu_f853efa94cuda3std6ranges3__45__cpo5ssizeE,@object
	.size		_ZN34_INTERNAL_fe8c2be8_4_k_cu_f853efa94cuda3std6ranges3__45__cpo5ssizeE,(_ZN34_INTERNAL_fe8c2be8_4_k_cu_f853efa96thrust24THRUST_300001_SM_1000_NS12placeholders2_8E - _ZN34_INTERNAL_fe8c2be8_4_k_cu_f853efa94cuda3std6ranges3__45__cpo5ssizeE)
_ZN34_INTERNAL_fe8c2be8_4_k_cu_f853efa94cuda3std6ranges3__45__cpo5ssizeE:
	.zero		1
	.type		_ZN34_INTERNAL_fe8c2be8_4_k_cu_f853efa96thrust24THRUST_300001_SM_1000_NS12placeholders2_8E,@object
	.size		_ZN34_INTERNAL_fe8c2be8_4_k_cu_f853efa96thrust24THRUST_300001_SM_1000_NS12placeholders2_8E,(_ZN34_INTERNAL_fe8c2be8_4_k_cu_f853efa94cuda3std3__45__cpo5crendE - _ZN34_INTERNAL_fe8c2be8_4_k_cu_f853efa96thrust24THRUST_300001_SM_1000_NS12placeholders2_8E)
_ZN34_INTERNAL_fe8c2be8_4_k_cu_f853efa96thrust24THRUST_300001_SM_1000_NS12placeholders2_8E:
	.zero		1
	.type		_ZN34_INTERNAL_fe8c2be8_4_k_cu_f853efa94cuda3std3__45__cpo5crendE,@object
	.size		_ZN34_INTERNAL_fe8c2be8_4_k_cu_f853efa94cuda3std3__45__cpo5crendE,(_ZN34_INTERNAL_fe8c2be8_4_k_cu_f853efa94cuda3std6ranges3__45__cpo4prevE - _ZN34_INTERNAL_fe8c2be8_4_k_cu_f853efa94cuda3std3__45__cpo5crendE)
_ZN34_INTERNAL_fe8c2be8_4_k_cu_f853efa94cuda3std3__45__cpo5crendE:
	.zero		1
	.type		_ZN34_INTERNAL_fe8c2be8_4_k_cu_f853efa94cuda3std6ranges3__45__cpo4prevE,@object
	.size		_ZN34_INTERNAL_fe8c2be8_4_k_cu_f853efa94cuda3std6ranges3__45__cpo4prevE,(_ZN34_INTERNAL_fe8c2be8_4_k_cu_f853efa94cuda3std6ranges3__45__cpo9iter_moveE - _ZN34_INTERNAL_fe8c2be8_4_k_cu_f853efa94cuda3std6ranges3__45__cpo4prevE)
_ZN34_INTERNAL_fe8c2be8_4_k_cu_f853efa94cuda3std6ranges3__45__cpo4prevE:
	.zero		1
	.type		_ZN34_INTERNAL_fe8c2be8_4_k_cu_f853efa94cuda3std6ranges3__45__cpo9iter_moveE,@object
	.size		_ZN34_INTERNAL_fe8c2be8_4_k_cu_f853efa94cuda3std6ranges3__45__cpo9iter_moveE,(_ZN34_INTERNAL_fe8c2be8_4_k_cu_f853efa96thrust24THRUST_300001_SM_1000_NS6system6detail10sequential3seqE - _ZN34_INTERNAL_fe8c2be8_4_k_cu_f853efa94cuda3std6ranges3__45__cpo9iter_moveE)
_ZN34_INTERNAL_fe8c2be8_4_k_cu_f853efa94cuda3std6ranges3__45__cpo9iter_moveE:
	.zero		1
	.type		_ZN34_INTERNAL_fe8c2be8_4_k_cu_f853efa96thrust24THRUST_300001_SM_1000_NS6system6detail10sequential3seqE,@object
	.size		_ZN34_INTERNAL_fe8c2be8_4_k_cu_f853efa96thrust24THRUST_300001_SM_1000_NS6system6detail10sequential3seqE,(.L_31 - _ZN34_INTERNAL_fe8c2be8_4_k_cu_f853efa96thrust24THRUST_300001_SM_1000_NS6system6detail10sequential3seqE)
_ZN34_INTERNAL_fe8c2be8_4_k_cu_f853efa96thrust24THRUST_300001_SM_1000_NS6system6detail10sequential3seqE:
	.zero		1
.L_31:


//--------------------- .nv.constant0._ZN3cub18CUB_300001_SM_10006detail11EmptyKernelIvEEvv --------------------------
	.section	.nv.constant0._ZN3cub18CUB_300001_SM_10006detail11EmptyKernelIvEEvv,"a",@progbits
	.sectionflags	@""
	.align	4
.nv.constant0._ZN3cub18CUB_300001_SM_10006detail11EmptyKernelIvEEvv:
	.zero		896


//--------------------- .nv.constant0._Z11multiplyBy2Pij --------------------------
	.section	.nv.constant0._Z11multiplyBy2Pij,"a",@progbits
	.sectionflags	@""
	.align	4
.nv.constant0._Z11multiplyBy2Pij:
	.zero		908


//--------------------- .nv.constant0._Z9addKernelPiPKiS1_ --------------------------
	.section	.nv.constant0._Z9addKernelPiPKiS1_,"a",@progbits
	.sectionflags	@""
	.align	4
.nv.constant0._Z9addKernelPiPKiS1_:
	.zero		920


//--------------------- SYMBOLS --------------------------

	.type		.nv.reservedSmem.offset0,@object
	.size		.nv.reservedSmem.offset0,0x4
